//
// Generated by NVIDIA NVVM Compiler
//
// Compiler Build ID: CL-36424714
// Cuda compilation tools, release 13.0, V13.0.88
// Based on NVVM 20.0.0
//

.version 9.0
.target sm_100
.address_size 64

	// .globl	_Z10add_kernelv
.global .attribute(.managed) .align 4 .u32 x;

.visible .entry _Z10add_kernelv()
{
	.reg .b32 	%r<2>;

	atom.global.add.u32 	%r1, [x], 1;
	ret;

}


// ===== COMPILED SASS (sm_100) =====

	.target	sm_100

	.elftype	@"ET_EXEC"


//--------------------- .note.nv.tkinfo           --------------------------
	.section	.note.nv.tkinfo,"",@"SHT_NOTE"
	.sectionflags	@"SHF_NOTE_NV_TKINFO"
	.tkinfo
        /*0018*/ 	.word	0x00000002
        /*0030*/ 	.string	""
        /*0030*/ 	.string	"ptxas"
        /*0030*/ 	.string	"Cuda compilation tools, release 13.0, V13.0.88"
        /*0030*/ 	.string	"Build cuda_13.0.r13.0/compiler.36424714_0"
        /*0030*/ 	.string	"-arch sm_100 -m 64 "



//--------------------- .note.nv.cuinfo           --------------------------
	.section	.note.nv.cuinfo,"",@"SHT_NOTE"
	.sectionflags	@"SHF_NOTE_NV_CUINFO"
        /*0018*/ 	.short	0x0002
        /*001a*/ 	.short	0x0064
        /*001c*/ 	.short	0x0082
	.zero		2


//--------------------- .nv.info                  --------------------------
	.section	.nv.info,"",@"SHT_CUDA_INFO"
	.align	4


	//----- nvinfo : EIATTR_REGCOUNT
	.align		4
        /*0000*/ 	.byte	0x04, 0x2f
        /*0002*/ 	.short	(.L_2 - .L_1)
	.align		4
.L_1:
        /*0004*/ 	.word	index@(_Z10add_kernelv)
        /*0008*/ 	.word	0x00000008


	//----- nvinfo : EIATTR_FRAME_SIZE
	.align		4
.L_2:
        /*000c*/ 	.byte	0x04, 0x11
        /*000e*/ 	.short	(.L_4 - .L_3)
	.align		4
.L_3:
        /*0010*/ 	.word	index@(_Z10add_kernelv)
        /*0014*/ 	.word	0x00000000


	//----- nvinfo : EIATTR_MIN_STACK_SIZE
	.align		4
.L_4:
        /*0018*/ 	.byte	0x04, 0x12
        /*001a*/ 	.short	(.L_6 - .L_5)
	.align		4
.L_5:
        /*001c*/ 	.word	index@(_Z10add_kernelv)
        /*0020*/ 	.word	0x00000000
.L_6:


//--------------------- .nv.compat                --------------------------
	.section	.nv.compat,"",@"SHT_CUDA_COMPAT_INFO"
	.align	4
        /*0000*/ 	.byte	0x02, 0x09, 0x00, 0x00, 0x02, 0x02, 0x01, 0x00, 0x02, 0x05, 0x05, 0x00, 0x03, 0x07, 0x01, 0x01
        /*0010*/ 	.byte	0x02, 0x03, 0x00, 0x00, 0x02, 0x06, 0x01, 0x00, 0x04, 0x0b, 0x08, 0x00, 0x09, 0x00, 0x00, 0x00
        /*0020*/ 	.byte	0x00, 0x00, 0x00, 0x00


//--------------------- .nv.info._Z10add_kernelv  --------------------------
	.section	.nv.info._Z10add_kernelv,"",@"SHT_CUDA_INFO"
	.sectionflags	@""
	.align	4


	//----- nvinfo : EIATTR_CUDA_API_VERSION
	.align		4
        /*0000*/ 	.byte	0x04, 0x37
        /*0002*/ 	.short	(.L_8 - .L_7)
.L_7:
        /*0004*/ 	.word	0x00000082


	//----- nvinfo : EIATTR_SPARSE_MMA_MASK
	.align		4
.L_8:
        /*0008*/ 	.byte	0x03, 0x50
        /*000a*/ 	.short	0x0000


	//----- nvinfo : EIATTR_MAXREG_COUNT
	.align		4
        /*000c*/ 	.byte	0x03, 0x1b
        /*000e*/ 	.short	0x00ff


	//----- nvinfo : EIATTR_MERCURY_ISA_VERSION
	.align		4
        /*0010*/ 	.byte	0x03, 0x5f
        /*0012*/ 	.short	0x0101


	//----- nvinfo : EIATTR_INT_WARP_WIDE_INSTR_OFFSETS
	.align		4
        /*0014*/ 	.byte	0x04, 0x31
        /*0016*/ 	.short	(.L_10 - .L_9)


	//   ....[0]....
.L_9:
        /*0018*/ 	.word	0x00000030


	//----- nvinfo : EIATTR_VRC_CTA_INIT_COUNT
	.align		4
.L_10:
        /*001c*/ 	.byte	0x02, 0x4a
	.zero		1
	.zero		1


	//----- nvinfo : EIATTR_EXIT_INSTR_OFFSETS
	.align		4
        /*0020*/ 	.byte	0x04, 0x1c
        /*0022*/ 	.short	(.L_12 - .L_11)


	//   ....[0]....
.L_11:
        /*0024*/ 	.word	0x00000090


	//----- nvinfo : EIATTR_SW_WAR
	.align		4
.L_12:
        /*0028*/ 	.byte	0x04, 0x36
        /*002a*/ 	.short	(.L_14 - .L_13)
.L_13:
        /*002c*/ 	.word	0x00000008
.L_14:


//--------------------- .nv.callgraph             --------------------------
	.section	.nv.callgraph,"",@"SHT_CUDA_CALLGRAPH"
	.align	4
	.sectionentsize	8
	.align		4
        /*0000*/ 	.word	0x00000000
	.align		4
        /*0004*/ 	.word	0xffffffff
	.align		4
        /*0008*/ 	.word	0x00000000
	.align		4
        /*000c*/ 	.word	0xfffffffe
	.align		4
        /*0010*/ 	.word	0x00000000
	.align		4
        /*0014*/ 	.word	0xfffffffd
	.align		4
        /*0018*/ 	.word	0x00000000
	.align		4
        /*001c*/ 	.word	0xfffffffc


//--------------------- .nv.constant4             --------------------------
	.section	.nv.constant4,"a",@progbits
	.align	8
	.align		8
.nv.constant4:
        /*0000*/ 	.dword	x


//--------------------- .text._Z10add_kernelv     --------------------------
	.section	.text._Z10add_kernelv,"ax",@progbits
	.align	128
        .global         _Z10add_kernelv
        .type           _Z10add_kernelv,@function
        .size           _Z10add_kernelv,(.L_x_1 - _Z10add_kernelv)
        .other          _Z10add_kernelv,@"STO_CUDA_ENTRY STV_DEFAULT"
_Z10add_kernelv:
.text._Z10add_kernelv:
[----:B------:R-:W-:Y:S01]  /*0000*/  LDC R1, c[0x0][0x37c] ;  /* 0x0000df00ff017b82 */ /* 0x000fe20000000800 */
[----:B------:R-:W0:Y:S07]  /*0010*/  S2R R0, SR_LANEID ;  /* 0x0000000000007919 */ /* 0x000e2e0000000000 */
[----:B------:R-:W1:Y:S01]  /*0020*/  LDC.64 R2, c[0x4][RZ] ;  /* 0x01000000ff027b82 */ /* 0x000e620000000a00 */
[----:B------:R-:W-:Y:S01]  /*0030*/  VOTEU.ANY UR6, UPT, PT ;  /* 0x0000000000067886 */ /* 0x000fe200038e0100 */
[----:B------:R-:W1:Y:S01]  /*0040*/  LDCU.64 UR4, c[0x0][0x358] ;  /* 0x00006b00ff0477ac */ /* 0x000e620008000a00 */
[----:B------:R-:W1:Y:S01]  /*0050*/  POPC R5, UR6 ;  /* 0x0000000600057d09 */ /* 0x000e620008000000 */
[----:B------:R-:W-:-:S06]  /*0060*/  UFLO.U32 UR7, UR6 ;  /* 0x00000006000772bd */ /* 0x000fcc00080e0000 */
[----:B0-----:R-:W-:-:S13]  /*0070*/  ISETP.EQ.U32.AND P0, PT, R0, UR7, PT ;  /* 0x0000000700007c0c */ /* 0x001fda000bf02070 */
[----:B-1----:R-:W-:Y:S01]  /*0080*/  @P0 REDG.E.ADD.STRONG.GPU desc[UR4][R2.64], R5 ;  /* 0x000000050200098e */ /* 0x002fe2000c12e104 */
[----:B------:R-:W-:Y:S05]  /*0090*/  EXIT ;  /* 0x000000000000794d */ /* 0x000fea0003800000 */
.L_x_0:
[----:B------:R-:W-:-:S00]  /*00a0*/  BRA `(.L_x_0) ;  /* 0xfffffffc00fc7947 */ /* 0x000fc0000383ffff */
[----:B------:R-:W-:-:S00]  /*00b0*/  NOP ;  /* 0x0000000000007918 */ /* 0x000fc00000000000 */
        /* <DEDUP_REMOVED lines=12> */
.L_x_1:


//--------------------- .nv.shared.reserved.0     --------------------------
	.section	.nv.shared.reserved.0,"aw",@nobits
	.weak		__nv_reservedSMEM_offset_0_alias
	.size		__nv_reservedSMEM_offset_0_alias, 0, 64
	.other		__nv_reservedSMEM_offset_0_alias,@"STO_CUDA_RESERVED_SHARED STV_DEFAULT"
__nv_reservedSMEM_offset_0_alias:
	.zero		0
	.zero		64


//--------------------- .nv.global                --------------------------
	.section	.nv.global,"aw",@nobits
	.align	4
.nv.global:
	.type		x,@object
	.size		x,(.L_0 - x)
	.other		x,@"STV_DEFAULT STO_CUDA_MANAGED"
x:
	.zero		4
.L_0:


//--------------------- .nv.constant0._Z10add_kernelv --------------------------
	.section	.nv.constant0._Z10add_kernelv,"a",@progbits
	.sectionflags	@""
	.align	4
.nv.constant0._Z10add_kernelv:
	.zero		896


//--------------------- SYMBOLS --------------------------

	.type		.nv.reservedSmem.offset0,@object
	.size		.nv.reservedSmem.offset0,0x4
